//
// Generated by NVIDIA NVVM Compiler
//
// Compiler Build ID: CL-36424714
// Cuda compilation tools, release 13.0, V13.0.88
// Based on NVVM 20.0.0
//

.version 9.0
.target sm_100
.address_size 64

	// .globl	_Z11vecAddGraphPKfS0_Pfi

.visible .entry _Z11vecAddGraphPKfS0_Pfi(
	.param .u64 .ptr .align 1 _Z11vecAddGraphPKfS0_Pfi_param_0,
	.param .u64 .ptr .align 1 _Z11vecAddGraphPKfS0_Pfi_param_1,
	.param .u64 .ptr .align 1 _Z11vecAddGraphPKfS0_Pfi_param_2,
	.param .u32 _Z11vecAddGraphPKfS0_Pfi_param_3
)
{
	.reg .pred 	%p<2>;
	.reg .b32 	%r<6>;
	.reg .b32 	%f<4>;
	.reg .b64 	%rd<11>;

	ld.param.u64 	%rd1, [_Z11vecAddGraphPKfS0_Pfi_param_0];
	ld.param.u64 	%rd2, [_Z11vecAddGraphPKfS0_Pfi_param_1];
	ld.param.u64 	%rd3, [_Z11vecAddGraphPKfS0_Pfi_param_2];
	ld.param.u32 	%r2, [_Z11vecAddGraphPKfS0_Pfi_param_3];
	mov.u32 	%r3, %ntid.x;
	mov.u32 	%r4, %ctaid.x;
	mov.u32 	%r5, %tid.x;
	mad.lo.s32 	%r1, %r3, %r4, %r5;
	setp.ge.s32 	%p1, %r1, %r2;
	@%p1 bra 	$L__BB0_2;
	cvta.to.global.u64 	%rd4, %rd1;
	cvta.to.global.u64 	%rd5, %rd2;
	cvta.to.global.u64 	%rd6, %rd3;
	mul.wide.s32 	%rd7, %r1, 4;
	add.s64 	%rd8, %rd4, %rd7;
	ld.global.f32 	%f1, [%rd8];
	add.s64 	%rd9, %rd5, %rd7;
	ld.global.f32 	%f2, [%rd9];
	add.f32 	%f3, %f1, %f2;
	add.s64 	%rd10, %rd6, %rd7;
	st.global.f32 	[%rd10], %f3;
$L__BB0_2:
	ret;

}


// ===== COMPILED SASS (sm_100) =====

	.target	sm_100

	.elftype	@"ET_EXEC"


//--------------------- .note.nv.tkinfo           --------------------------
	.section	.note.nv.tkinfo,"",@"SHT_NOTE"
	.sectionflags	@"SHF_NOTE_NV_TKINFO"
	.tkinfo
        /*0018*/ 	.word	0x00000002
        /*0030*/ 	.string	""
        /*0030*/ 	.string	"ptxas"
        /*0030*/ 	.string	"Cuda compilation tools, release 13.0, V13.0.88"
        /*0030*/ 	.string	"Build cuda_13.0.r13.0/compiler.36424714_0"
        /*0030*/ 	.string	"-arch sm_100 -m 64 "



//--------------------- .note.nv.cuinfo           --------------------------
	.section	.note.nv.cuinfo,"",@"SHT_NOTE"
	.sectionflags	@"SHF_NOTE_NV_CUINFO"
        /*0018*/ 	.short	0x0002
        /*001a*/ 	.short	0x0064
        /*001c*/ 	.short	0x0082
	.zero		2


//--------------------- .nv.info                  --------------------------
	.section	.nv.info,"",@"SHT_CUDA_INFO"
	.align	4


	//----- nvinfo : EIATTR_REGCOUNT
	.align		4
        /*0000*/ 	.byte	0x04, 0x2f
        /*0002*/ 	.short	(.L_1 - .L_0)
	.align		4
.L_0:
        /*0004*/ 	.word	index@(_Z11vecAddGraphPKfS0_Pfi)
        /*0008*/ 	.word	0x0000000c


	//----- nvinfo : EIATTR_FRAME_SIZE
	.align		4
.L_1:
        /*000c*/ 	.byte	0x04, 0x11
        /*000e*/ 	.short	(.L_3 - .L_2)
	.align		4
.L_2:
        /*0010*/ 	.word	index@(_Z11vecAddGraphPKfS0_Pfi)
        /*0014*/ 	.word	0x00000000


	//----- nvinfo : EIATTR_MIN_STACK_SIZE
	.align		4
.L_3:
        /*0018*/ 	.byte	0x04, 0x12
        /*001a*/ 	.short	(.L_5 - .L_4)
	.align		4
.L_4:
        /*001c*/ 	.word	index@(_Z11vecAddGraphPKfS0_Pfi)
        /*0020*/ 	.word	0x00000000
.L_5:


//--------------------- .nv.compat                --------------------------
	.section	.nv.compat,"",@"SHT_CUDA_COMPAT_INFO"
	.align	4
        /*0000*/ 	.byte	0x02, 0x09, 0x00, 0x00, 0x02, 0x02, 0x01, 0x00, 0x02, 0x05, 0x05, 0x00, 0x03, 0x07, 0x01, 0x01
        /*0010*/ 	.byte	0x02, 0x03, 0x00, 0x00, 0x02, 0x06, 0x01, 0x00, 0x04, 0x0b, 0x08, 0x00, 0x09, 0x00, 0x00, 0x00
        /*0020*/ 	.byte	0x00, 0x00, 0x00, 0x00


//--------------------- .nv.info._Z11vecAddGraphPKfS0_Pfi --------------------------
	.section	.nv.info._Z11vecAddGraphPKfS0_Pfi,"",@"SHT_CUDA_INFO"
	.sectionflags	@""
	.align	4


	//----- nvinfo : EIATTR_CUDA_API_VERSION
	.align		4
        /*0000*/ 	.byte	0x04, 0x37
        /*0002*/ 	.short	(.L_7 - .L_6)
.L_6:
        /*0004*/ 	.word	0x00000082


	//----- nvinfo : EIATTR_KPARAM_INFO
	.align		4
.L_7:
        /*0008*/ 	.byte	0x04, 0x17
        /*000a*/ 	.short	(.L_9 - .L_8)
.L_8:
        /*000c*/ 	.word	0x00000000
        /*0010*/ 	.short	0x0003
        /*0012*/ 	.short	0x0018
        /*0014*/ 	.byte	0x00, 0xf0, 0x11, 0x00


	//----- nvinfo : EIATTR_KPARAM_INFO
	.align		4
.L_9:
        /*0018*/ 	.byte	0x04, 0x17
        /*001a*/ 	.short	(.L_11 - .L_10)
.L_10:
        /*001c*/ 	.word	0x00000000
        /*0020*/ 	.short	0x0002
        /*0022*/ 	.short	0x0010
        /*0024*/ 	.byte	0x00, 0xf5, 0x21, 0x00


	//----- nvinfo : EIATTR_KPARAM_INFO
	.align		4
.L_11:
        /*0028*/ 	.byte	0x04, 0x17
        /*002a*/ 	.short	(.L_13 - .L_12)
.L_12:
        /*002c*/ 	.word	0x00000000
        /*0030*/ 	.short	0x0001
        /*0032*/ 	.short	0x0008
        /*0034*/ 	.byte	0x00, 0xf5, 0x21, 0x00


	//----- nvinfo : EIATTR_KPARAM_INFO
	.align		4
.L_13:
        /*0038*/ 	.byte	0x04, 0x17
        /*003a*/ 	.short	(.L_15 - .L_14)
.L_14:
        /*003c*/ 	.word	0x00000000
        /*0040*/ 	.short	0x0000
        /*0042*/ 	.short	0x0000
        /*0044*/ 	.byte	0x00, 0xf5, 0x21, 0x00


	//----- nvinfo : EIATTR_SPARSE_MMA_MASK
	.align		4
.L_15:
        /*0048*/ 	.byte	0x03, 0x50
        /*004a*/ 	.short	0x0000


	//----- nvinfo : EIATTR_MAXREG_COUNT
	.align		4
        /*004c*/ 	.byte	0x03, 0x1b
        /*004e*/ 	.short	0x00ff


	//----- nvinfo : EIATTR_MERCURY_ISA_VERSION
	.align		4
        /*0050*/ 	.byte	0x03, 0x5f
        /*0052*/ 	.short	0x0101


	//----- nvinfo : EIATTR_VRC_CTA_INIT_COUNT
	.align		4
        /*0054*/ 	.byte	0x02, 0x4a
	.zero		1
	.zero		1


	//----- nvinfo : EIATTR_EXIT_INSTR_OFFSETS
	.align		4
        /*0058*/ 	.byte	0x04, 0x1c
        /*005a*/ 	.short	(.L_17 - .L_16)


	//   ....[0]....
.L_16:
        /*005c*/ 	.word	0x00000070


	//   ....[1]....
        /*0060*/ 	.word	0x00000130


	//----- nvinfo : EIATTR_CBANK_PARAM_SIZE
	.align		4
.L_17:
        /*0064*/ 	.byte	0x03, 0x19
        /*0066*/ 	.short	0x001c


	//----- nvinfo : EIATTR_PARAM_CBANK
	.align		4
        /*0068*/ 	.byte	0x04, 0x0a
        /*006a*/ 	.short	(.L_19 - .L_18)
	.align		4
.L_18:
        /*006c*/ 	.word	index@(.nv.constant0._Z11vecAddGraphPKfS0_Pfi)
        /*0070*/ 	.short	0x0380
        /*0072*/ 	.short	0x001c


	//----- nvinfo : EIATTR_SW_WAR
	.align		4
.L_19:
        /*0074*/ 	.byte	0x04, 0x36
        /*0076*/ 	.short	(.L_21 - .L_20)
.L_20:
        /*0078*/ 	.word	0x00000008
.L_21:


//--------------------- .nv.callgraph             --------------------------
	.section	.nv.callgraph,"",@"SHT_CUDA_CALLGRAPH"
	.align	4
	.sectionentsize	8
	.align		4
        /*0000*/ 	.word	0x00000000
	.align		4
        /*0004*/ 	.word	0xffffffff
	.align		4
        /*0008*/ 	.word	0x00000000
	.align		4
        /*000c*/ 	.word	0xfffffffe
	.align		4
        /*0010*/ 	.word	0x00000000
	.align		4
        /*0014*/ 	.word	0xfffffffd
	.align		4
        /*0018*/ 	.word	0x00000000
	.align		4
        /*001c*/ 	.word	0xfffffffc


//--------------------- .text._Z11vecAddGraphPKfS0_Pfi --------------------------
	.section	.text._Z11vecAddGraphPKfS0_Pfi,"ax",@progbits
	.align	128
        .global         _Z11vecAddGraphPKfS0_Pfi
        .type           _Z11vecAddGraphPKfS0_Pfi,@function
        .size           _Z11vecAddGraphPKfS0_Pfi,(.L_x_1 - _Z11vecAddGraphPKfS0_Pfi)
        .other          _Z11vecAddGraphPKfS0_Pfi,@"STO_CUDA_ENTRY STV_DEFAULT"
_Z11vecAddGraphPKfS0_Pfi:
.text._Z11vecAddGraphPKfS0_Pfi:
[----:B------:R-:W-:Y:S01]  /*0000*/  LDC R1, c[0x0][0x37c] ;  /* 0x0000df00ff017b82 */ /* 0x000fe20000000800 */
[----:B------:R-:W0:Y:S01]  /*0010*/  S2R R9, SR_CTAID.X ;  /* 0x0000000000097919 */ /* 0x000e220000002500 */
[----:B------:R-:W0:Y:S01]  /*0020*/  LDCU UR4, c[0x0][0x360] ;  /* 0x00006c00ff0477ac */ /* 0x000e220008000800 */
[----:B------:R-:W0:Y:S01]  /*0030*/  S2R R0, SR_TID.X ;  /* 0x0000000000007919 */ /* 0x000e220000002100 */
[----:B------:R-:W1:Y:S01]  /*0040*/  LDCU UR5, c[0x0][0x398] ;  /* 0x00007300ff0577ac */ /* 0x000e620008000800 */
[----:B0-----:R-:W-:-:S05]  /*0050*/  IMAD R9, R9, UR4, R0 ;  /* 0x0000000409097c24 */ /* 0x001fca000f8e0200 */
[----:B-1----:R-:W-:-:S13]  /*0060*/  ISETP.GE.AND P0, PT, R9, UR5, PT ;  /* 0x0000000509007c0c */ /* 0x002fda000bf06270 */
[----:B------:R-:W-:Y:S05]  /*0070*/  @P0 EXIT ;  /* 0x000000000000094d */ /* 0x000fea0003800000 */
[----:B------:R-:W0:Y:S01]  /*0080*/  LDC.64 R2, c[0x0][0x380] ;  /* 0x0000e000ff027b82 */ /* 0x000e220000000a00 */
[----:B------:R-:W1:Y:S07]  /*0090*/  LDCU.64 UR4, c[0x0][0x358] ;  /* 0x00006b00ff0477ac */ /* 0x000e6e0008000a00 */
[----:B------:R-:W2:Y:S08]  /*00a0*/  LDC.64 R4, c[0x0][0x388] ;  /* 0x0000e200ff047b82 */ /* 0x000eb00000000a00 */
[----:B------:R-:W3:Y:S01]  /*00b0*/  LDC.64 R6, c[0x0][0x390] ;  /* 0x0000e400ff067b82 */ /* 0x000ee20000000a00 */
[----:B0-----:R-:W-:-:S06]  /*00c0*/  IMAD.WIDE R2, R9, 0x4, R2 ;  /* 0x0000000409027825 */ /* 0x001fcc00078e0202 */
[----:B-1----:R-:W4:Y:S01]  /*00d0*/  LDG.E R2, desc[UR4][R2.64] ;  /* 0x0000000402027981 */ /* 0x002f22000c1e1900 */
[----:B--2---:R-:W-:-:S06]  /*00e0*/  IMAD.WIDE R4, R9, 0x4, R4 ;  /* 0x0000000409047825 */ /* 0x004fcc00078e0204 */
[----:B------:R-:W4:Y:S01]  /*00f0*/  LDG.E R5, desc[UR4][R4.64] ;  /* 0x0000000404057981 */ /* 0x000f22000c1e1900 */
[----:B---3--:R-:W-:-:S04]  /*0100*/  IMAD.WIDE R6, R9, 0x4, R6 ;  /* 0x0000000409067825 */ /* 0x008fc800078e0206 */
[----:B----4-:R-:W-:-:S05]  /*0110*/  FADD R9, R2, R5 ;  /* 0x0000000502097221 */ /* 0x010fca0000000000 */
[----:B------:R-:W-:Y:S01]  /*0120*/  STG.E desc[UR4][R6.64], R9 ;  /* 0x0000000906007986 */ /* 0x000fe2000c101904 */
[----:B------:R-:W-:Y:S05]  /*0130*/  EXIT ;  /* 0x000000000000794d */ /* 0x000fea0003800000 */
.L_x_0:
[----:B------:R-:W-:-:S00]  /*0140*/  BRA `(.L_x_0) ;  /* 0xfffffffc00fc7947 */ /* 0x000fc0000383ffff */
[----:B------:R-:W-:-:S00]  /*0150*/  NOP ;  /* 0x0000000000007918 */ /* 0x000fc00000000000 */
        /* <DEDUP_REMOVED lines=10> */
.L_x_1:


//--------------------- .nv.shared.reserved.0     --------------------------
	.section	.nv.shared.reserved.0,"aw",@nobits
	.weak		__nv_reservedSMEM_offset_0_alias
	.size		__nv_reservedSMEM_offset_0_alias, 0, 64
	.other		__nv_reservedSMEM_offset_0_alias,@"STO_CUDA_RESERVED_SHARED STV_DEFAULT"
__nv_reservedSMEM_offset_0_alias:
	.zero		0
	.zero		64


//--------------------- .nv.constant0._Z11vecAddGraphPKfS0_Pfi --------------------------
	.section	.nv.constant0._Z11vecAddGraphPKfS0_Pfi,"a",@progbits
	.sectionflags	@""
	.align	4
.nv.constant0._Z11vecAddGraphPKfS0_Pfi:
	.zero		924


//--------------------- SYMBOLS --------------------------

	.type		.nv.reservedSmem.offset0,@object
	.size		.nv.reservedSmem.offset0,0x4
